def matmul_kernel(
    a_ptr,
    b_ptr,
    c_ptr,
    M,
    N,
    K,
    stride_am,
    stride_ak,
    stride_bk,
    stride_bn,
    stride_cm,
    stride_cn,
    BLOCK_M: tl.constexpr,
    BLOCK_N: tl.constexpr,
    BLOCK_K: tl.constexpr,
    GROUP_M: tl.constexpr,
):
    pid = tl.program_id(axis=0)
    num_pid_m = tl.cdiv(M, BLOCK_M)
    num_pid_n = tl.cdiv(N, BLOCK_N)
    num_pid_in_group = GROUP_M * num_pid_n
    group_id = pid // num_pid_in_group
    first_pid_m = group_id * GROUP_M
    group_size_m = min(num_pid_m - first_pid_m, GROUP_M)
    pid_m = first_pid_m + ((pid % num_pid_in_group) % group_size_m)
    pid_n = (pid % num_pid_in_group) // group_size_m

    offs_am = (pid_m * BLOCK_M + tl.arange(0, BLOCK_M)) % M
    offs_bn = (pid_n * BLOCK_N + tl.arange(0, BLOCK_N)) % N
    offs_k = tl.arange(0, BLOCK_K)
    a_ptrs = a_ptr + offs_am[:, None] * stride_am + offs_k[None, :] * stride_ak
    b_ptrs = b_ptr + offs_k[:, None] * stride_bk + offs_bn[None, :] * stride_bn

    acc = tl.zeros((BLOCK_M, BLOCK_N), dtype=tl.float32)
    for kk in range(0, tl.cdiv(K, BLOCK_K)):
        a = tl.load(a_ptrs, mask=offs_k[None, :] < K - kk * BLOCK_K, other=0.0)
        b = tl.load(b_ptrs, mask=offs_k[:, None] < K - kk * BLOCK_K, other=0.0)
        acc = tl.dot(a, b, acc)
        a_ptrs += BLOCK_K * stride_ak
        b_ptrs += BLOCK_K * stride_bk

    c = acc.to(c_ptr.dtype.element_ty)
    offs_cm = pid_m * BLOCK_M + tl.arange(0, BLOCK_M)
    offs_cn = pid_n * BLOCK_N + tl.arange(0, BLOCK_N)
    c_ptrs = c_ptr + offs_cm[:, None] * stride_cm + offs_cn[None, :] * stride_cn
    mask = (offs_cm[:, None] < M) & (offs_cn[None, :] < N)
    tl.store(c_ptrs, c, mask=mask)

# config = {"BLOCK_K": 32, "BLOCK_M": 16, "BLOCK_N": 32, "GROUP_M": 8, "arch": "sm_90", "dtype": "fp8e4m3", "num_ctas": 1, "num_stages": 2, "num_warps": 8}
# arch = sm_90


// ===== COMPILED SASS (sm_90a) =====

	.target	sm_90a

	.elftype	@"ET_EXEC"


//--------------------- .note.nv.tkinfo           --------------------------
	.section	.note.nv.tkinfo,"",@"SHT_NOTE"
	.sectionflags	@"SHF_NOTE_NV_TKINFO"
	.tkinfo
        /*0018*/ 	.word	0x00000002
        /*0030*/ 	.string	""
        /*0030*/ 	.string	"ptxas"
        /*0030*/ 	.string	"Cuda compilation tools, release 13.0, V13.0.88"
        /*0030*/ 	.string	"Build cuda_13.0.r13.0/compiler.36424714_0"
        /*0030*/ 	.string	"-v  -suppress-debug-info  -lineinfo  -arch sm_90a "



//--------------------- .note.nv.cuinfo           --------------------------
	.section	.note.nv.cuinfo,"",@"SHT_NOTE"
	.sectionflags	@"SHF_NOTE_NV_CUINFO"
        /*0018*/ 	.short	0x0002
        /*001a*/ 	.short	0x005a
        /*001c*/ 	.short	0x0082
	.zero		2


//--------------------- .nv.info                  --------------------------
	.section	.nv.info,"",@"SHT_CUDA_INFO"
	.align	4


	//----- nvinfo : EIATTR_REGCOUNT
	.align		4
        /*0000*/ 	.byte	0x04, 0x2f
        /*0002*/ 	.short	(.L_1 - .L_0)
	.align		4
.L_0:
        /*0004*/ 	.word	index@(matmul_kernel)
        /*0008*/ 	.word	0x0000003a


	//----- nvinfo : EIATTR_FRAME_SIZE
	.align		4
.L_1:
        /*000c*/ 	.byte	0x04, 0x11
        /*000e*/ 	.short	(.L_3 - .L_2)
	.align		4
.L_2:
        /*0010*/ 	.word	index@(matmul_kernel)
        /*0014*/ 	.word	0x00000000


	//----- nvinfo : EIATTR_MIN_STACK_SIZE
	.align		4
.L_3:
        /*0018*/ 	.byte	0x04, 0x12
        /*001a*/ 	.short	(.L_5 - .L_4)
	.align		4
.L_4:
        /*001c*/ 	.word	index@(matmul_kernel)
        /*0020*/ 	.word	0x00000000
.L_5:


//--------------------- .nv.compat                --------------------------
	.section	.nv.compat,"",@"SHT_CUDA_COMPAT_INFO"
	.align	4
        /*0000*/ 	.byte	0x02, 0x09, 0x01, 0x00, 0x02, 0x02, 0x02, 0x00, 0x02, 0x05, 0x05, 0x00, 0x03, 0x07, 0x01, 0x01
        /*0010*/ 	.byte	0x02, 0x03, 0x00, 0x00, 0x02, 0x06, 0x01, 0x00, 0x04, 0x0b, 0x08, 0x00, 0x00, 0x00, 0x00, 0x00
        /*0020*/ 	.byte	0x00, 0x00, 0x00, 0x00


//--------------------- .nv.info.matmul_kernel    --------------------------
	.section	.nv.info.matmul_kernel,"",@"SHT_CUDA_INFO"
	.sectionflags	@""
	.align	4


	//----- nvinfo : EIATTR_CUDA_API_VERSION
	.align		4
        /*0000*/ 	.byte	0x04, 0x37
        /*0002*/ 	.short	(.L_7 - .L_6)
.L_6:
        /*0004*/ 	.word	0x00000082


	//----- nvinfo : EIATTR_KPARAM_INFO
	.align		4
.L_7:
        /*0008*/ 	.byte	0x04, 0x17
        /*000a*/ 	.short	(.L_9 - .L_8)
.L_8:
        /*000c*/ 	.word	0x00000000
        /*0010*/ 	.short	0x000d
        /*0012*/ 	.short	0x0048
        /*0014*/ 	.byte	0x00, 0xf4, 0x21, 0x00


	//----- nvinfo : EIATTR_KPARAM_INFO
	.align		4
.L_9:
        /*0018*/ 	.byte	0x04, 0x17
        /*001a*/ 	.short	(.L_11 - .L_10)
.L_10:
        /*001c*/ 	.word	0x00000000
        /*0020*/ 	.short	0x000c
        /*0022*/ 	.short	0x0040
        /*0024*/ 	.byte	0x00, 0xf4, 0x21, 0x00


	//----- nvinfo : EIATTR_KPARAM_INFO
	.align		4
.L_11:
        /*0028*/ 	.byte	0x04, 0x17
        /*002a*/ 	.short	(.L_13 - .L_12)
.L_12:
        /*002c*/ 	.word	0x00000000
        /*0030*/ 	.short	0x000b
        /*0032*/ 	.short	0x0038
        /*0034*/ 	.byte	0x00, 0xf0, 0x11, 0x00


	//----- nvinfo : EIATTR_KPARAM_INFO
	.align		4
.L_13:
        /*0038*/ 	.byte	0x04, 0x17
        /*003a*/ 	.short	(.L_15 - .L_14)
.L_14:
        /*003c*/ 	.word	0x00000000
        /*0040*/ 	.short	0x000a
        /*0042*/ 	.short	0x0034
        /*0044*/ 	.byte	0x00, 0xf0, 0x11, 0x00


	//----- nvinfo : EIATTR_KPARAM_INFO
	.align		4
.L_15:
        /*0048*/ 	.byte	0x04, 0x17
        /*004a*/ 	.short	(.L_17 - .L_16)
.L_16:
        /*004c*/ 	.word	0x00000000
        /*0050*/ 	.short	0x0009
        /*0052*/ 	.short	0x0030
        /*0054*/ 	.byte	0x00, 0xf0, 0x11, 0x00


	//----- nvinfo : EIATTR_KPARAM_INFO
	.align		4
.L_17:
        /*0058*/ 	.byte	0x04, 0x17
        /*005a*/ 	.short	(.L_19 - .L_18)
.L_18:
        /*005c*/ 	.word	0x00000000
        /*0060*/ 	.short	0x0008
        /*0062*/ 	.short	0x002c
        /*0064*/ 	.byte	0x00, 0xf0, 0x11, 0x00


	//----- nvinfo : EIATTR_KPARAM_INFO
	.align		4
.L_19:
        /*0068*/ 	.byte	0x04, 0x17
        /*006a*/ 	.short	(.L_21 - .L_20)
.L_20:
        /*006c*/ 	.word	0x00000000
        /*0070*/ 	.short	0x0007
        /*0072*/ 	.short	0x0028
        /*0074*/ 	.byte	0x00, 0xf0, 0x11, 0x00


	//----- nvinfo : EIATTR_KPARAM_INFO
	.align		4
.L_21:
        /*0078*/ 	.byte	0x04, 0x17
        /*007a*/ 	.short	(.L_23 - .L_22)
.L_22:
        /*007c*/ 	.word	0x00000000
        /*0080*/ 	.short	0x0006
        /*0082*/ 	.short	0x0024
        /*0084*/ 	.byte	0x00, 0xf0, 0x11, 0x00


	//----- nvinfo : EIATTR_KPARAM_INFO
	.align		4
.L_23:
        /*0088*/ 	.byte	0x04, 0x17
        /*008a*/ 	.short	(.L_25 - .L_24)
.L_24:
        /*008c*/ 	.word	0x00000000
        /*0090*/ 	.short	0x0005
        /*0092*/ 	.short	0x0020
        /*0094*/ 	.byte	0x00, 0xf0, 0x11, 0x00


	//----- nvinfo : EIATTR_KPARAM_INFO
	.align		4
.L_25:
        /*0098*/ 	.byte	0x04, 0x17
        /*009a*/ 	.short	(.L_27 - .L_26)
.L_26:
        /*009c*/ 	.word	0x00000000
        /*00a0*/ 	.short	0x0004
        /*00a2*/ 	.short	0x001c
        /*00a4*/ 	.byte	0x00, 0xf0, 0x11, 0x00


	//----- nvinfo : EIATTR_KPARAM_INFO
	.align		4
.L_27:
        /*00a8*/ 	.byte	0x04, 0x17
        /*00aa*/ 	.short	(.L_29 - .L_28)
.L_28:
        /*00ac*/ 	.word	0x00000000
        /*00b0*/ 	.short	0x0003
        /*00b2*/ 	.short	0x0018
        /*00b4*/ 	.byte	0x00, 0xf0, 0x11, 0x00


	//----- nvinfo : EIATTR_KPARAM_INFO
	.align		4
.L_29:
        /*00b8*/ 	.byte	0x04, 0x17
        /*00ba*/ 	.short	(.L_31 - .L_30)
.L_30:
        /*00bc*/ 	.word	0x00000000
        /*00c0*/ 	.short	0x0002
        /*00c2*/ 	.short	0x0010
        /*00c4*/ 	.byte	0x00, 0xf4, 0x21, 0x00


	//----- nvinfo : EIATTR_KPARAM_INFO
	.align		4
.L_31:
        /*00c8*/ 	.byte	0x04, 0x17
        /*00ca*/ 	.short	(.L_33 - .L_32)
.L_32:
        /*00cc*/ 	.word	0x00000000
        /*00d0*/ 	.short	0x0001
        /*00d2*/ 	.short	0x0008
        /*00d4*/ 	.byte	0x00, 0xf4, 0x21, 0x00


	//----- nvinfo : EIATTR_KPARAM_INFO
	.align		4
.L_33:
        /*00d8*/ 	.byte	0x04, 0x17
        /*00da*/ 	.short	(.L_35 - .L_34)
.L_34:
        /*00dc*/ 	.word	0x00000000
        /*00e0*/ 	.short	0x0000
        /*00e2*/ 	.short	0x0000
        /*00e4*/ 	.byte	0x00, 0xf4, 0x21, 0x00


	//----- nvinfo : EIATTR_SPARSE_MMA_MASK
	.align		4
.L_35:
        /*00e8*/ 	.byte	0x03, 0x50
        /*00ea*/ 	.short	0x0000


	//----- nvinfo : EIATTR_MAXREG_COUNT
	.align		4
        /*00ec*/ 	.byte	0x03, 0x1b
        /*00ee*/ 	.short	0x00ff


	//----- nvinfo : EIATTR_NUM_BARRIERS
	.align		4
        /*00f0*/ 	.byte	0x02, 0x4c
        /*00f2*/ 	.byte	0x01
	.zero		1


	//----- nvinfo : EIATTR_MERCURY_ISA_VERSION
	.align		4
        /*00f4*/ 	.byte	0x03, 0x5f
        /*00f6*/ 	.short	0x0101


	//----- nvinfo : EIATTR_EXIT_INSTR_OFFSETS
	.align		4
        /*00f8*/ 	.byte	0x04, 0x1c
        /*00fa*/ 	.short	(.L_37 - .L_36)


	//   ....[0]....
.L_36:
        /*00fc*/ 	.word	0x00001840


	//   ....[1]....
        /*0100*/ 	.word	0x00001870


	//----- nvinfo : EIATTR_REQNTID
	.align		4
.L_37:
        /*0104*/ 	.byte	0x04, 0x10
        /*0106*/ 	.short	(.L_39 - .L_38)
.L_38:
        /*0108*/ 	.word	0x00000100
        /*010c*/ 	.word	0x00000001
        /*0110*/ 	.word	0x00000001


	//----- nvinfo : EIATTR_CBANK_PARAM_SIZE
	.align		4
.L_39:
        /*0114*/ 	.byte	0x03, 0x19
        /*0116*/ 	.short	0x0050


	//----- nvinfo : EIATTR_PARAM_CBANK
	.align		4
        /*0118*/ 	.byte	0x04, 0x0a
        /*011a*/ 	.short	(.L_41 - .L_40)
	.align		4
.L_40:
        /*011c*/ 	.word	index@(.nv.constant0.matmul_kernel)
        /*0120*/ 	.short	0x0210
        /*0122*/ 	.short	0x0050


	//----- nvinfo : EIATTR_SW_WAR
	.align		4
.L_41:
        /*0124*/ 	.byte	0x04, 0x36
        /*0126*/ 	.short	(.L_43 - .L_42)
.L_42:
        /*0128*/ 	.word	0x00000008
.L_43:


//--------------------- .nv.callgraph             --------------------------
	.section	.nv.callgraph,"",@"SHT_CUDA_CALLGRAPH"
	.align	4
	.sectionentsize	8
	.align		4
        /*0000*/ 	.word	0x00000000
	.align		4
        /*0004*/ 	.word	0xffffffff
	.align		4
        /*0008*/ 	.word	0x00000000
	.align		4
        /*000c*/ 	.word	0xfffffffe
	.align		4
        /*0010*/ 	.word	0x00000000
	.align		4
        /*0014*/ 	.word	0xfffffffd
	.align		4
        /*0018*/ 	.word	0x00000000
	.align		4
        /*001c*/ 	.word	0xfffffffc


//--------------------- .text.matmul_kernel       --------------------------
	.section	.text.matmul_kernel,"ax",@progbits
	.align	128
        .global         matmul_kernel
        .type           matmul_kernel,@function
        .size           matmul_kernel,(.L_x_3 - matmul_kernel)
        .other          matmul_kernel,@"STO_CUDA_ENTRY STV_DEFAULT"
matmul_kernel:
.text.matmul_kernel:
[----:B------:R-:W-:Y:S08]  /*0000*/  LDC R1, c[0x0][0x28] ;  /* 0x00000a00ff017b82 */ /* 0x000ff00000000800 */
[----:B------:R-:W0:Y:S01]  /*0010*/  LDC.64 R8, c[0x0][0x228] ;  /* 0x00008a00ff087b82 */ /* 0x000e220000000a00 */
[----:B------:R-:W1:Y:S01]  /*0020*/  S2R R5, SR_CTAID.X ;  /* 0x0000000000057919 */ /* 0x000e620000002500 */
[----:B------:R-:W-:Y:S01]  /*0030*/  UMOV UR4, 0x400 ;  /* 0x0000040000047882 */ /* 0x000fe20000000000 */
[----:B------:R-:W-:-:S05]  /*0040*/  ULDC.64 UR8, c[0x0][0x208] ;  /* 0x0000820000087ab9 */ /* 0x000fca0000000a00 */
[----:B------:R-:W2:Y:S08]  /*0050*/  LDC R32, c[0x0][0x230] ;  /* 0x00008c00ff207b82 */ /* 0x000eb00000000800 */
[----:B------:R-:W3:Y:S01]  /*0060*/  S2UR UR5, SR_CgaCtaId ;  /* 0x00000000000579c3 */ /* 0x000ee20000008800 */
[----:B0-----:R-:W-:-:S05]  /*0070*/  VIADD R0, R9, 0x1f ;  /* 0x0000001f09007836 */ /* 0x001fca0000000000 */
[----:B------:R-:W-:Y:S01]  /*0080*/  SHF.R.S32.HI R3, RZ, 0x1f, R0 ;  /* 0x0000001fff037819 */ /* 0x000fe20000011400 */
[----:B--2---:R-:W-:-:S03]  /*0090*/  VIADD R32, R32, 0x1f ;  /* 0x0000001f20207836 */ /* 0x004fc60000000000 */
[----:B------:R-:W-:Y:S02]  /*00a0*/  LEA.HI R3, R3, R0, RZ, 0x5 ;  /* 0x0000000003037211 */ /* 0x000fe400078f28ff */
[----:B-1----:R-:W-:Y:S02]  /*00b0*/  IABS R10, R5 ;  /* 0x00000005000a7213 */ /* 0x002fe40000000000 */
[----:B------:R-:W-:Y:S01]  /*00c0*/  SHF.R.S32.HI R3, RZ, 0x5, R3 ;  /* 0x00000005ff037819 */ /* 0x000fe20000011403 */
[----:B---3--:R-:W-:-:S04]  /*00d0*/  ULEA UR4, UR5, UR4, 0x18 ;  /* 0x0000000405047291 */ /* 0x008fc8000f8ec03f */
[----:B------:R-:W-:-:S05]  /*00e0*/  IMAD.SHL.U32 R4, R3, 0x8, RZ ;  /* 0x0000000803047824 */ /* 0x000fca00078e00ff */
[-C--:B------:R-:W-:Y:S02]  /*00f0*/  IABS R7, R4.reuse ;  /* 0x0000000400077213 */ /* 0x080fe40000000000 */
[----:B------:R-:W-:Y:S02]  /*0100*/  IABS R12, R4 ;  /* 0x00000004000c7213 */ /* 0x000fe40000000000 */
[----:B------:R-:W0:Y:S08]  /*0110*/  I2F.RP R0, R7 ;  /* 0x0000000700007306 */ /* 0x000e300000209400 */
[----:B0-----:R-:W0:Y:S02]  /*0120*/  MUFU.RCP R0, R0 ;  /* 0x0000000000007308 */ /* 0x001e240000001000 */
[----:B0-----:R-:W-:-:S02]  /*0130*/  VIADD R2, R0, 0xffffffe ;  /* 0x0ffffffe00027836 */ /* 0x001fc40000000000 */
[----:B------:R-:W-:-:S04]  /*0140*/  IMAD.MOV R0, RZ, RZ, -R12 ;  /* 0x000000ffff007224 */ /* 0x000fc800078e0a0c */
[----:B------:R0:W1:Y:S02]  /*0150*/  F2I.FTZ.U32.TRUNC.NTZ R3, R2 ;  /* 0x0000000200037305 */ /* 0x000064000021f000 */
[----:B0-----:R-:W-:Y:S02]  /*0160*/  IMAD.MOV.U32 R2, RZ, RZ, RZ ;  /* 0x000000ffff027224 */ /* 0x001fe400078e00ff */
[----:B-1----:R-:W-:-:S04]  /*0170*/  IMAD.MOV R6, RZ, RZ, -R3 ;  /* 0x000000ffff067224 */ /* 0x002fc800078e0a03 */
[----:B------:R-:W-:Y:S02]  /*0180*/  IMAD R11, R6, R7, RZ ;  /* 0x00000007060b7224 */ /* 0x000fe400078e02ff */
[----:B------:R-:W-:Y:S02]  /*0190*/  IMAD.MOV.U32 R6, RZ, RZ, R10 ;  /* 0x000000ffff067224 */ /* 0x000fe400078e000a */
[----:B------:R-:W-:-:S06]  /*01a0*/  IMAD.HI.U32 R3, R3, R11, R2 ;  /* 0x0000000b03037227 */ /* 0x000fcc00078e0002 */
[----:B------:R-:W-:-:S04]  /*01b0*/  IMAD.HI.U32 R3, R3, R6, RZ ;  /* 0x0000000603037227 */ /* 0x000fc800078e00ff */
[----:B------:R-:W-:-:S05]  /*01c0*/  IMAD R0, R3, R0, R6 ;  /* 0x0000000003007224 */ /* 0x000fca00078e0206 */
[----:B------:R-:W-:-:S13]  /*01d0*/  ISETP.GT.U32.AND P1, PT, R7, R0, PT ;  /* 0x000000000700720c */ /* 0x000fda0003f24070 */
[----:B------:R-:W-:Y:S02]  /*01e0*/  @!P1 IMAD.IADD R0, R0, 0x1, -R7 ;  /* 0x0000000100009824 */ /* 0x000fe400078e0a07 */
[----:B------:R-:W-:Y:S01]  /*01f0*/  @!P1 VIADD R3, R3, 0x1 ;  /* 0x0000000103039836 */ /* 0x000fe20000000000 */
[----:B------:R-:W-:Y:S02]  /*0200*/  ISETP.NE.AND P1, PT, R4, RZ, PT ;  /* 0x000000ff0400720c */ /* 0x000fe40003f25270 */
[----:B------:R-:W-:Y:S02]  /*0210*/  ISETP.GE.U32.AND P0, PT, R0, R7, PT ;  /* 0x000000070000720c */ /* 0x000fe40003f06070 */
[----:B------:R-:W-:-:S04]  /*0220*/  LOP3.LUT R0, R5, R4, RZ, 0x3c, !PT ;  /* 0x0000000405007212 */ /* 0x000fc800078e3cff */
[----:B------:R-:W-:Y:S01]  /*0230*/  ISETP.GE.AND P2, PT, R0, RZ, PT ;  /* 0x000000ff0000720c */ /* 0x000fe20003f46270 */
[----:B------:R-:W-:-:S06]  /*0240*/  VIADD R0, R8, 0xf ;  /* 0x0000000f08007836 */ /* 0x000fcc0000000000 */
[----:B------:R-:W-:-:S04]  /*0250*/  @P0 VIADD R3, R3, 0x1 ;  /* 0x0000000103030836 */ /* 0x000fc80000000000 */
[----:B------:R-:W-:Y:S01]  /*0260*/  IMAD.MOV.U32 R2, RZ, RZ, R3 ;  /* 0x000000ffff027224 */ /* 0x000fe200078e0003 */
[----:B------:R-:W-:-:S03]  /*0270*/  SHF.R.S32.HI R3, RZ, 0x1f, R0 ;  /* 0x0000001fff037819 */ /* 0x000fc60000011400 */
[----:B------:R-:W-:Y:S01]  /*0280*/  @!P2 IMAD.MOV R2, RZ, RZ, -R2 ;  /* 0x000000ffff02a224 */ /* 0x000fe200078e0a02 */
[----:B------:R-:W-:Y:S02]  /*0290*/  @!P1 LOP3.LUT R2, RZ, R4, RZ, 0x33, !PT ;  /* 0x00000004ff029212 */ /* 0x000fe400078e33ff */
[----:B------:R-:W-:-:S03]  /*02a0*/  LEA.HI R3, R3, R0, RZ, 0x4 ;  /* 0x0000000003037211 */ /* 0x000fc600078f20ff */
[----:B------:R-:W-:Y:S02]  /*02b0*/  IMAD.SHL.U32 R6, R2, 0x8, RZ ;  /* 0x0000000802067824 */ /* 0x000fe400078e00ff */
[----:B------:R-:W-:-:S03]  /*02c0*/  IMAD.MOV R2, RZ, RZ, -R2 ;  /* 0x000000ffff027224 */ /* 0x000fc600078e0a02 */
[----:B------:R-:W-:Y:S01]  /*02d0*/  LEA.HI.SX32 R3, R3, -R6, 0x1c ;  /* 0x8000000603037211 */ /* 0x000fe200078fe2ff */
[----:B------:R-:W-:-:S03]  /*02e0*/  IMAD R13, R4, R2, R5 ;  /* 0x00000002040d7224 */ /* 0x000fc600078e0205 */
[----:B------:R-:W-:-:S04]  /*02f0*/  VIMNMX R10, R3, 0x8, PT ;  /* 0x00000008030a7848 */ /* 0x000fc80003fe0100 */
[-C--:B------:R-:W-:Y:S02]  /*0300*/  IABS R7, R10.reuse ;  /* 0x0000000a00077213 */ /* 0x080fe40000000000 */
[----:B------:R-:W-:Y:S02]  /*0310*/  IABS R4, R10 ;  /* 0x0000000a00047213 */ /* 0x000fe40000000000 */
[----:B------:R-:W0:Y:S08]  /*0320*/  I2F.RP R0, R7 ;  /* 0x0000000700007306 */ /* 0x000e300000209400 */
[----:B0-----:R-:W0:Y:S02]  /*0330*/  MUFU.RCP R0, R0 ;  /* 0x0000000000007308 */ /* 0x001e240000001000 */
[----:B0-----:R-:W-:-:S02]  /*0340*/  VIADD R3, R0, 0xffffffe ;  /* 0x0ffffffe00037836 */ /* 0x001fc40000000000 */
[----:B------:R-:W-:-:S04]  /*0350*/  IMAD.MOV R0, RZ, RZ, -R4 ;  /* 0x000000ffff007224 */ /* 0x000fc800078e0a04 */
[----:B------:R-:W0:Y:S02]  /*0360*/  F2I.FTZ.U32.TRUNC.NTZ R3, R3 ;  /* 0x0000000300037305 */ /* 0x000e24000021f000 */
[----:B0-----:R-:W-:-:S04]  /*0370*/  IMAD.MOV R11, RZ, RZ, -R3 ;  /* 0x000000ffff0b7224 */ /* 0x001fc800078e0a03 */
[----:B------:R-:W-:Y:S01]  /*0380*/  IMAD.MOV.U32 R2, RZ, RZ, R11 ;  /* 0x000000ffff027224 */ /* 0x000fe200078e000b */
[----:B------:R-:W-:-:S03]  /*0390*/  IABS R11, R13 ;  /* 0x0000000d000b7213 */ /* 0x000fc60000000000 */
[----:B------:R-:W-:Y:S02]  /*03a0*/  IMAD R5, R2, R7, RZ ;  /* 0x0000000702057224 */ /* 0x000fe400078e02ff */
[----:B------:R-:W-:-:S04]  /*03b0*/  IMAD.MOV.U32 R2, RZ, RZ, RZ ;  /* 0x000000ffff027224 */ /* 0x000fc800078e00ff */
        /* <DEDUP_REMOVED lines=9> */
[----:B------:R-:W-:Y:S02]  /*0450*/  ISETP.GE.AND P2, PT, R0, RZ, PT ;  /* 0x000000ff0000720c */ /* 0x000fe40003f46270 */
[----:B------:R-:W0:Y:S05]  /*0460*/  S2R R0, SR_TID.X ;  /* 0x0000000000007919 */ /* 0x000e2a0000002100 */
[----:B------:R-:W-:Y:S01]  /*0470*/  @P0 VIADD R2, R2, 0x1 ;  /* 0x0000000102020836 */ /* 0x000fe20000000000 */
[----:B------:R-:W-:-:S05]  /*0480*/  ISETP.GT.AND P0, PT, R32, 0x1f, PT ;  /* 0x0000001f2000780c */ /* 0x000fca0003f04270 */
[----:B------:R-:W-:Y:S01]  /*0490*/  @!P2 IMAD.MOV R2, RZ, RZ, -R2 ;  /* 0x000000ffff02a224 */ /* 0x000fe200078e0a02 */
[----:B------:R-:W-:-:S05]  /*04a0*/  @!P1 LOP3.LUT R2, RZ, R10, RZ, 0x33, !PT ;  /* 0x0000000aff029212 */ /* 0x000fca00078e33ff */
[----:B------:R-:W-:Y:S02]  /*04b0*/  IMAD.MOV R3, RZ, RZ, -R2 ;  /* 0x000000ffff037224 */ /* 0x000fe400078e0a02 */
[----:B------:R-:W-:Y:S01]  /*04c0*/  @!P0 CS2R R4, SRZ ;  /* 0x0000000000048805 */ /* 0x000fe2000001ff00 */
[----:B------:R-:W-:Y:S02]  /*04d0*/  IMAD.SHL.U32 R17, R2, 0x20, RZ ;  /* 0x0000002002117824 */ /* 0x000fe400078e00ff */
[----:B------:R-:W-:-:S04]  /*04e0*/  IMAD R3, R10, R3, R13 ;  /* 0x000000030a037224 */ /* 0x000fc800078e020d */
[----:B------:R-:W-:Y:S01]  /*04f0*/  IMAD.IADD R3, R6, 0x1, R3 ;  /* 0x0000000106037824 */ /* 0x000fe200078e0203 */
[----:B------:R-:W-:Y:S02]  /*0500*/  @!P0 CS2R R6, SRZ ;  /* 0x0000000000068805 */ /* 0x000fe4000001ff00 */
[C---:B0-----:R-:W-:Y:S01]  /*0510*/  LOP3.LUT R14, R0.reuse, 0xf, RZ, 0xc0, !PT ;  /* 0x0000000f000e7812 */ /* 0x041fe200078ec0ff */
[C---:B------:R-:W-:Y:S01]  /*0520*/  @!P0 IMAD.SHL.U32 R15, R0.reuse, 0x20, RZ ;  /* 0x00000020000f8824 */ /* 0x040fe200078e00ff */
[----:B------:R-:W-:Y:S02]  /*0530*/  SHF.R.U32.HI R31, RZ, 0x4, R0 ;  /* 0x00000004ff1f7819 */ /* 0x000fe40000011600 */
[----:B------:R-:W-:Y:S01]  /*0540*/  LOP3.LUT R28, R0, 0x1f, RZ, 0xc0, !PT ;  /* 0x0000001f001c7812 */ /* 0x000fe200078ec0ff */
[----:B------:R-:W-:Y:S01]  /*0550*/  IMAD R14, R3, 0x10, R14 ;  /* 0x00000010030e7824 */ /* 0x000fe200078e020e */
[----:B------:R-:W-:Y:S02]  /*0560*/  SGXT.U32 R31, R31, 0x4 ;  /* 0x000000041f1f781a */ /* 0x000fe40000000000 */
[----:B------:R-:W-:Y:S01]  /*0570*/  @!P0 LOP3.LUT R15, R15, 0x60, RZ, 0xc0, !PT ;  /* 0x000000600f0f8812 */ /* 0x000fe200078ec0ff */
[----:B------:R-:W-:Y:S06]  /*0580*/  @!P0 BRA `(.L_x_0) ;  /* 0x0000000c00d08947 */ /* 0x000fec0003800000 */
[----:B------:R-:W-:Y:S01]  /*0590*/  IABS R3, R8 ;  /* 0x0000000800037213 */ /* 0x000fe20000000000 */
[----:B------:R-:W0:Y:S01]  /*05a0*/  LDC R29, c[0x0][0x238] ;  /* 0x00008e00ff1d7b82 */ /* 0x000e220000000800 */
[----:B------:R-:W-:Y:S01]  /*05b0*/  IABS R2, R9 ;  /* 0x0000000900027213 */ /* 0x000fe20000000000 */
[----:B------:R-:W-:Y:S01]  /*05c0*/  IMAD.SHL.U32 R15, R0, 0x40, RZ ;  /* 0x00000040000f7824 */ /* 0x000fe200078e00ff */
[----:B------:R-:W1:Y:S01]  /*05d0*/  I2F.RP R11, R3 ;  /* 0x00000003000b7306 */ /* 0x000e620000209400 */
[----:B------:R-:W-:Y:S01]  /*05e0*/  IABS R12, R14 ;  /* 0x0000000e000c7213 */ /* 0x000fe20000000000 */
[----:B------:R-:W-:Y:S01]  /*05f0*/  ULDC UR5, c[0x0][0x240] ;  /* 0x0000900000057ab9 */ /* 0x000fe20000000800 */
[----:B------:R-:W-:Y:S01]  /*0600*/  ISETP.GE.AND P6, PT, R14, RZ, PT ;  /* 0x000000ff0e00720c */ /* 0x000fe20003fc6270 */
[----:B------:R-:W-:Y:S01]  /*0610*/  ULDC.64 UR12, c[0x0][0x218] ;  /* 0x00008600000c7ab9 */ /* 0x000fe20000000a00 */
[----:B------:R-:W-:Y:S01]  /*0620*/  SHF.R.U32.HI R16, RZ, 0x2, R0 ;  /* 0x00000002ff107819 */ /* 0x000fe20000011600 */
[----:B------:R-:W-:Y:S01]  /*0630*/  ULDC UR6, c[0x0][0x234] ;  /* 0x00008d0000067ab9 */ /* 0x000fe20000000800 */
[----:B------:R-:W-:Y:S01]  /*0640*/  IMAD.SHL.U32 R36, R0, 0x2, RZ ;  /* 0x0000000200247824 */ /* 0x000fe200078e00ff */
[----:B------:R-:W2:Y:S01]  /*0650*/  I2F.RP R10, R2 ;  /* 0x00000002000a7306 */ /* 0x000ea20000209400 */
[----:B------:R-:W-:Y:S01]  /*0660*/  ULDC.64 UR10, c[0x0][0x210] ;  /* 0x00008400000a7ab9 */ /* 0x000fe20000000a00 */
[----:B------:R-:W-:-:S06]  /*0670*/  LOP3.LUT R30, R31, 0x10, RZ, 0xfc, !PT ;  /* 0x000000101f1e7812 */ /* 0x000fcc00078efcff */
[----:B-1----:R-:W1:Y:S01]  /*0680*/  MUFU.RCP R11, R11 ;  /* 0x0000000b000b7308 */ /* 0x002e620000001000 */
[-C--:B0-----:R-:W-:Y:S02]  /*0690*/  IMAD R31, R31, R29.reuse, RZ ;  /* 0x0000001d1f1f7224 */ /* 0x081fe400078e02ff */
[----:B------:R-:W-:-:S05]  /*06a0*/  IMAD R30, R30, R29, RZ ;  /* 0x0000001d1e1e7224 */ /* 0x000fca00078e02ff */
[----:B--2---:R-:W0:Y:S01]  /*06b0*/  MUFU.RCP R10, R10 ;  /* 0x0000000a000a7308 */ /* 0x004e220000001000 */
[----:B------:R-:W-:Y:S02]  /*06c0*/  IMAD.SHL.U32 R29, R29, 0x20, RZ ;  /* 0x000000201d1d7824 */ /* 0x000fe400078e00ff */
[----:B-1----:R-:W-:-:S05]  /*06d0*/  VIADD R6, R11, 0xffffffe ;  /* 0x0ffffffe0b067836 */ /* 0x002fca0000000000 */
[----:B------:R1:W2:Y:S01]  /*06e0*/  F2I.FTZ.U32.TRUNC.NTZ R7, R6 ;  /* 0x0000000600077305 */ /* 0x0002a2000021f000 */
[----:B0-----:R-:W-:Y:S01]  /*06f0*/  VIADD R5, R10, 0xffffffe ;  /* 0x0ffffffe0a057836 */ /* 0x001fe20000000000 */
[----:B------:R-:W-:Y:S01]  /*0700*/  SHF.R.U32.HI R10, RZ, 0x5, R0 ;  /* 0x00000005ff0a7819 */ /* 0x000fe20000011600 */
[----:B-1----:R-:W-:-:S05]  /*0710*/  IMAD.MOV.U32 R6, RZ, RZ, RZ ;  /* 0x000000ffff067224 */ /* 0x002fca00078e00ff */
[----:B------:R-:W0:Y:S01]  /*0720*/  F2I.FTZ.U32.TRUNC.NTZ R5, R5 ;  /* 0x0000000500057305 */ /* 0x000e22000021f000 */
[----:B------:R-:W-:Y:S01]  /*0730*/  SGXT.U32 R10, R10, 0x3 ;  /* 0x000000030a0a781a */ /* 0x000fe20000000000 */
[----:B--2---:R-:W-:-:S03]  /*0740*/  IMAD.MOV R4, RZ, RZ, -R7 ;  /* 0x000000ffff047224 */ /* 0x004fc600078e0a07 */
[----:B------:R-:W-:Y:S01]  /*0750*/  LOP3.LUT R18, R17, R10, RZ, 0xfc, !PT ;  /* 0x0000000a11127212 */ /* 0x000fe200078efcff */
[----:B------:R-:W-:Y:S01]  /*0760*/  IMAD R13, R4, R3, RZ ;  /* 0x00000003040d7224 */ /* 0x000fe200078e02ff */
[----:B------:R-:W-:Y:S02]  /*0770*/  LEA.HI R4, R0, R17, RZ, 0x1b ;  /* 0x0000001100047211 */ /* 0x000fe400078fd8ff */
[C---:B------:R-:W-:Y:S01]  /*0780*/  LOP3.LUT R20, R18.reuse, 0x10, RZ, 0xfc, !PT ;  /* 0x0000001012147812 */ /* 0x040fe200078efcff */
[----:B------:R-:W-:Y:S01]  /*0790*/  IMAD.HI.U32 R7, R7, R13, R6 ;  /* 0x0000000d07077227 */ /* 0x000fe200078e0006 */
[----:B------:R-:W-:Y:S02]  /*07a0*/  LOP3.LUT R22, R18, 0x8, RZ, 0xfc, !PT ;  /* 0x0000000812167812 */ /* 0x000fe400078efcff */
[----:B------:R-:W-:Y:S01]  /*07b0*/  IABS R21, R18 ;  /* 0x0000001200157213 */ /* 0x000fe20000000000 */
[----:B0-----:R-:W-:Y:S01]  /*07c0*/  IMAD.MOV R11, RZ, RZ, -R5 ;  /* 0x000000ffff0b7224 */ /* 0x001fe200078e0a05 */
[----:B------:R-:W-:Y:S01]  /*07d0*/  IABS R19, R22 ;  /* 0x0000001600137213 */ /* 0x000fe20000000000 */
[----:B------:R-:W-:-:S02]  /*07e0*/  VIADD R6, R4, 0x18 ;  /* 0x0000001804067836 */ /* 0x000fc40000000000 */
[----:B------:R-:W-:Y:S02]  /*07f0*/  IMAD R11, R11, R2, RZ ;  /* 0x000000020b0b7224 */ /* 0x000fe400078e02ff */
[----:B------:R-:W-:Y:S01]  /*0800*/  IMAD.MOV.U32 R4, RZ, RZ, RZ ;  /* 0x000000ffff047224 */ /* 0x000fe200078e00ff */
[----:B------:R-:W-:Y:S01]  /*0810*/  IABS R13, R6 ;  /* 0x00000006000d7213 */ /* 0x000fe20000000000 */
[----:B------:R-:W-:Y:S01]  /*0820*/  IMAD.HI.U32 R7, R7, R12, RZ ;  /* 0x0000000c07077227 */ /* 0x000fe200078e00ff */
[----:B------:R-:W-:-:S03]  /*0830*/  ISETP.GE.AND P0, PT, R6, RZ, PT ;  /* 0x000000ff0600720c */ /* 0x000fc60003f06270 */
[----:B------:R-:W-:Y:S01]  /*0840*/  IMAD.HI.U32 R4, R5, R11, R4 ;  /* 0x0000000b05047227 */ /* 0x000fe200078e0004 */
[----:B------:R-:W-:-:S03]  /*0850*/  SHF.R.S32.HI R5, RZ, 0x1f, R32 ;  /* 0x0000001fff057819 */ /* 0x000fc60000011420 */
[----:B------:R-:W-:Y:S01]  /*0860*/  IMAD.MOV R7, RZ, RZ, -R7 ;  /* 0x000000ffff077224 */ /* 0x000fe200078e0a07 */
[----:B------:R-:W-:Y:S01]  /*0870*/  LEA.HI R32, R5, R32, RZ, 0x5 ;  /* 0x0000002005207211 */ /* 0x000fe200078f28ff */
[----:B------:R-:W-:Y:S01]  /*0880*/  IMAD.MOV.U32 R11, RZ, RZ, R13 ;  /* 0x000000ffff0b7224 */ /* 0x000fe200078e000d */
[----:B------:R-:W-:Y:S01]  /*0890*/  IABS R13, R20 ;  /* 0x00000014000d7213 */ /* 0x000fe20000000000 */
[----:B------:R-:W-:Y:S01]  /*08a0*/  IMAD R10, R3, R7, R12 ;  /* 0x00000007030a7224 */ /* 0x000fe200078e020c */
[----:B------:R-:W-:Y:S01]  /*08b0*/  SHF.R.S32.HI R32, RZ, 0x5, R32 ;  /* 0x00000005ff207819 */ /* 0x000fe20000011420 */
[----:B------:R-:W-:-:S03]  /*08c0*/  IMAD.HI.U32 R7, R4, R11, RZ ;  /* 0x0000000b04077227 */ /* 0x000fc600078e00ff */
[----:B------:R-:W-:Y:S01]  /*08d0*/  ISETP.GT.U32.AND P1, PT, R3, R10, PT ;  /* 0x0000000a0300720c */ /* 0x000fe20003f24070 */
[----:B------:R-:W-:Y:S02]  /*08e0*/  IMAD.MOV R7, RZ, RZ, -R7 ;  /* 0x000000ffff077224 */ /* 0x000fe400078e0a07 */
[----:B------:R-:W-:-:S04]  /*08f0*/  IMAD.HI.U32 R6, R4, R13, RZ ;  /* 0x0000000d04067227 */ /* 0x000fc800078e00ff */
[----:B------:R-:W-:Y:S02]  /*0900*/  IMAD R5, R2, R7, R11 ;  /* 0x0000000702057224 */ /* 0x000fe400078e020b */
[----:B------:R-:W-:-:S03]  /*0910*/  IMAD.HI.U32 R7, R4, R19, RZ ;  /* 0x0000001304077227 */ /* 0x000fc600078e00ff */
[----:B------:R-:W-:Y:S01]  /*0920*/  ISETP.GT.U32.AND P2, PT, R2, R5, PT ;  /* 0x000000050200720c */ /* 0x000fe20003f44070 */
[----:B------:R-:W-:-:S04]  /*0930*/  IMAD.HI.U32 R4, R4, R21, RZ ;  /* 0x0000001504047227 */ /* 0x000fc800078e00ff */
[----:B------:R-:W-:Y:S02]  /*0940*/  IMAD.MOV R6, RZ, RZ, -R6 ;  /* 0x000000ffff067224 */ /* 0x000fe400078e0a06 */
[----:B------:R-:W-:Y:S02]  /*0950*/  IMAD.MOV R11, RZ, RZ, -R7 ;  /* 0x000000ffff0b7224 */ /* 0x000fe400078e0a07 */
[----:B------:R-:W-:Y:S01]  /*0960*/  IMAD.MOV R12, RZ, RZ, -R4 ;  /* 0x000000ffff0c7224 */ /* 0x000fe200078e0a04 */
[----:B------:R-:W-:Y:S01]  /*0970*/  SGXT.U32 R4, R16, 0x3 ;  /* 0x000000031004781a */ /* 0x000fe20000000000 */
[C---:B------:R-:W-:Y:S01]  /*0980*/  IMAD R7, R2.reuse, R6, R13 ;  /* 0x0000000602077224 */ /* 0x040fe200078e020d */
[----:B------:R-:W-:Y:S01]  /*0990*/  SHF.R.S32.HI R16, RZ, 0x1, R0 ;  /* 0x00000001ff107819 */ /* 0x000fe20000011400 */
[----:B------:R-:W-:Y:S01]  /*09a0*/  IMAD R13, R2, R12, R21 ;  /* 0x0000000c020d7224 */ /* 0x000fe200078e0215 */
[----:B------:R-:W-:Y:S01]  /*09b0*/  LOP3.LUT R15, R4, 0x40, R15, 0xf8, !PT ;  /* 0x00000040040f7812 */ /* 0x000fe200078ef80f */
[C---:B------:R-:W-:Y:S01]  /*09c0*/  IMAD R11, R2.reuse, R11, R19 ;  /* 0x0000000b020b7224 */ /* 0x040fe200078e0213 */
[----:B------:R-:W-:Y:S01]  /*09d0*/  ISETP.GT.U32.AND P4, PT, R2, R7, PT ;  /* 0x000000070200720c */ /* 0x000fe20003f84070 */
[----:B------:R-:W-:Y:S01]  /*09e0*/  @!P1 IMAD.IADD R10, R10, 0x1, -R3 ;  /* 0x000000010a0a9824 */ /* 0x000fe200078e0a03 */
[C---:B------:R-:W-:Y:S01]  /*09f0*/  ISETP.GT.U32.AND P3, PT, R2.reuse, R13, PT ;  /* 0x0000000d0200720c */ /* 0x040fe20003f64070 */
[----:B------:R-:W-:Y:S01]  /*0a00*/  @!P2 IMAD.IADD R5, R5, 0x1, -R2 ;  /* 0x000000010505a824 */ /* 0x000fe200078e0a02 */
[----:B------:R-:W-:-:S02]  /*0a10*/  ISETP.GT.U32.AND P5, PT, R2, R11, PT ;  /* 0x0000000b0200720c */ /* 0x000fc40003fa4070 */
[----:B------:R-:W-:Y:S02]  /*0a20*/  ISETP.GT.U32.AND P1, PT, R3, R10, PT ;  /* 0x0000000a0300720c */ /* 0x000fe40003f24070 */
[----:B------:R-:W-:Y:S02]  /*0a30*/  ISETP.GT.U32.AND P2, PT, R2, R5, PT ;  /* 0x000000050200720c */ /* 0x000fe40003f44070 */
[----:B------:R-:W-:Y:S02]  /*0a40*/  SHF.R.S32.HI R4, RZ, 0x2, R0 ;  /* 0x00000002ff047819 */ /* 0x000fe40000011400 */
[----:B------:R-:W-:Y:S01]  /*0a50*/  SGXT R16, R16, 0x1 ;  /* 0x000000011010781a */ /* 0x000fe20000000200 */
[--C-:B------:R-:W-:Y:S01]  /*0a60*/  @!P4 IMAD.IADD R7, R7, 0x1, -R2.reuse ;  /* 0x000000010707c824 */ /* 0x100fe200078e0a02 */
[----:B------:R-:W-:Y:S01]  /*0a70*/  SGXT R4, R4, 0x1 ;  /* 0x000000010404781a */ /* 0x000fe20000000200 */
[----:B------:R-:W-:Y:S01]  /*0a80*/  @!P3 IMAD.IADD R13, R13, 0x1, -R2 ;  /* 0x000000010d0db824 */ /* 0x000fe200078e0a02 */
[----:B------:R-:W-:Y:S01]  /*0a90*/  LOP3.LUT R16, R15, 0x88, R16, 0xf8, !PT ;  /* 0x000000880f107812 */ /* 0x000fe200078ef810 */
[--C-:B------:R-:W-:Y:S01]  /*0aa0*/  @!P5 IMAD.IADD R11, R11, 0x1, -R2.reuse ;  /* 0x000000010b0bd824 */ /* 0x100fe200078e0a02 */
[----:B------:R-:W-:Y:S01]  /*0ab0*/  ISETP.GT.U32.AND P3, PT, R2, R7, PT ;  /* 0x000000070200720c */ /* 0x000fe20003f64070 */
[----:B------:R-:W-:Y:S01]  /*0ac0*/  @!P1 IMAD.IADD R10, R10, 0x1, -R3 ;  /* 0x000000010a0a9824 */ /* 0x000fe200078e0a03 */
[C---:B------:R-:W-:Y:S01]  /*0ad0*/  ISETP.GT.U32.AND P5, PT, R2.reuse, R13, PT ;  /* 0x0000000d0200720c */ /* 0x040fe20003fa4070 */
[----:B------:R-:W-:Y:S01]  /*0ae0*/  @!P2 IMAD.IADD R5, R5, 0x1, -R2 ;  /* 0x000000010505a824 */ /* 0x000fe200078e0a02 */
[----:B------:R-:W-:Y:S01]  /*0af0*/  ISETP.GT.U32.AND P4, PT, R2, R11, PT ;  /* 0x0000000b0200720c */ /* 0x000fe20003f84070 */
[----:B------:R-:W-:Y:S01]  /*0b00*/  @!P6 IMAD.MOV R10, RZ, RZ, -R10 ;  /* 0x000000ffff0ae224 */ /* 0x000fe200078e0a0a */
[----:B------:R-:W-:Y:S01]  /*0b10*/  ISETP.NE.AND P1, PT, R8, RZ, PT ;  /* 0x000000ff0800720c */ /* 0x000fe20003f25270 */
[----:B------:R-:W-:Y:S01]  /*0b20*/  @!P0 IMAD.MOV R5, RZ, RZ, -R5 ;  /* 0x000000ffff058224 */ /* 0x000fe200078e0a05 */
[----:B------:R-:W-:Y:S01]  /*0b30*/  ISETP.GE.AND P2, PT, R20, RZ, PT ;  /* 0x000000ff1400720c */ /* 0x000fe20003f46270 */
[----:B------:R-:W-:Y:S01]  /*0b40*/  IMAD.SHL.U32 R15, R0, 0x20, RZ ;  /* 0x00000020000f7824 */ /* 0x000fe200078e00ff */
[----:B------:R-:W-:-:S02]  /*0b50*/  ISETP.GE.AND P6, PT, R18, RZ, PT ;  /* 0x000000ff1200720c */ /* 0x000fc40003fc6270 */
[----:B------:R-:W-:Y:S01]  /*0b60*/  SHF.R.U32.HI R3, RZ, 0x1, R0 ;  /* 0x00000001ff037819 */ /* 0x000fe20000011600 */
[--C-:B------:R-:W-:Y:S01]  /*0b70*/  @!P3 IMAD.IADD R7, R7, 0x1, -R2.reuse ;  /* 0x000000010707b824 */ /* 0x100fe200078e0a02 */
[----:B------:R-:W-:Y:S01]  /*0b80*/  ISETP.GE.AND P3, PT, R22, RZ, PT ;  /* 0x000000ff1600720c */ /* 0x000fe20003f66270 */
[----:B------:R-:W-:Y:S01]  /*0b90*/  @!P5 IMAD.IADD R13, R13, 0x1, -R2 ;  /* 0x000000010d0dd824 */ /* 0x000fe200078e0a02 */
[----:B------:R-:W-:Y:S01]  /*0ba0*/  LOP3.LUT R3, R3, 0x10, R0, 0xf8, !PT ;  /* 0x0000001003037812 */ /* 0x000fe200078ef800 */
[----:B------:R-:W-:Y:S01]  /*0bb0*/  @!P4 IMAD.IADD R11, R11, 0x1, -R2 ;  /* 0x000000010b0bc824 */ /* 0x000fe200078e0a02 */
[----:B------:R-:W-:Y:S02]  /*0bc0*/  LOP3.LUT R2, RZ, R9, RZ, 0x33, !PT ;  /* 0x00000009ff027212 */ /* 0x000fe400078e33ff */
[----:B------:R-:W-:Y:S01]  /*0bd0*/  @!P1 LOP3.LUT R10, RZ, R8, RZ, 0x33, !PT ;  /* 0x00000008ff0a9212 */ /* 0x000fe200078e33ff */
[----:B------:R-:W-:Y:S01]  /*0be0*/  @!P2 IMAD.MOV R7, RZ, RZ, -R7 ;  /* 0x000000ffff07a224 */ /* 0x000fe200078e0a07 */
[----:B------:R-:W-:Y:S01]  /*0bf0*/  ISETP.NE.AND P1, PT, R9, RZ, PT ;  /* 0x000000ff0900720c */ /* 0x000fe20003f25270 */
[----:B------:R-:W-:Y:S01]  /*0c00*/  @!P6 IMAD.MOV R13, RZ, RZ, -R13 ;  /* 0x000000ffff0de224 */ /* 0x000fe200078e0a0d */
[----:B------:R-:W-:Y:S01]  /*0c10*/  LOP3.LUT R15, R15, 0x60, RZ, 0xc0, !PT ;  /* 0x000000600f0f7812 */ /* 0x000fe200078ec0ff */
[----:B------:R-:W-:Y:S01]  /*0c20*/  IMAD.SHL.U32 R3, R3, 0x10, RZ ;  /* 0x0000001003037824 */ /* 0x000fe200078e00ff */
[C---:B------:R-:W-:Y:S01]  /*0c30*/  SEL R5, R2.reuse, R5, !P1 ;  /* 0x0000000502057207 */ /* 0x040fe20004800000 */
[----:B------:R-:W-:Y:S01]  /*0c40*/  @!P3 IMAD.MOV R11, RZ, RZ, -R11 ;  /* 0x000000ffff0bb224 */ /* 0x000fe200078e0a0b */
[----:B------:R-:W-:Y:S01]  /*0c50*/  SEL R7, R2, R7, !P1 ;  /* 0x0000000702077207 */ /* 0x000fe20004800000 */
[----:B------:R-:W-:Y:S01]  /*0c60*/  IMAD R10, R10, UR6, RZ ;  /* 0x000000060a0a7c24 */ /* 0x000fe2000f8e02ff */
[----:B------:R-:W-:Y:S01]  /*0c70*/  LOP3.LUT R3, R3, 0x300, RZ, 0xc0, !PT ;  /* 0x0000030003037812 */ /* 0x000fe200078ec0ff */
[----:B------:R-:W-:Y:S01]  /*0c80*/  IMAD R5, R5, UR5, RZ ;  /* 0x0000000505057c24 */ /* 0x000fe2000f8e02ff */
[C---:B------:R-:W-:Y:S01]  /*0c90*/  SEL R11, R2.reuse, R11, !P1 ;  /* 0x0000000b020b7207 */ /* 0x040fe20004800000 */
[----:B------:R-:W-:Y:S01]  /*0ca0*/  IMAD R7, R7, UR5, RZ ;  /* 0x0000000507077c24 */ /* 0x000fe2000f8e02ff */
[----:B------:R-:W-:Y:S01]  /*0cb0*/  SEL R2, R2, R13, !P1 ;  /* 0x0000000d02027207 */ /* 0x000fe20004800000 */
[----:B------:R-:W-:Y:S01]  /*0cc0*/  ULDC UR6, c[0x0][0x230] ;  /* 0x00008c0000067ab9 */ /* 0x000fe20000000800 */
[----:B------:R-:W-:Y:S01]  /*0cd0*/  LOP3.LUT R3, R3, 0x90, R4, 0xf8, !PT ;  /* 0x0000009003037812 */ /* 0x000fe200078ef804 */
[----:B------:R-:W-:Y:S01]  /*0ce0*/  IMAD R11, R11, UR5, RZ ;  /* 0x000000050b0b7c24 */ /* 0x000fe2000f8e02ff */
[----:B------:R-:W-:Y:S01]  /*0cf0*/  SHF.R.S32.HI R22, RZ, 0x1f, R5 ;  /* 0x0000001fff167819 */ /* 0x000fe20000011405 */
[----:B------:R-:W-:Y:S01]  /*0d00*/  IMAD R2, R2, UR5, RZ ;  /* 0x0000000502027c24 */ /* 0x000fe2000f8e02ff */
[----:B------:R-:W-:Y:S01]  /*0d10*/  LOP3.LUT R36, R3, 0x10, R36, 0x78, !PT ;  /* 0x0000001003247812 */ /* 0x000fe200078e7824 */
[----:B------:R-:W-:Y:S01]  /*0d20*/  ULDC UR5, c[0x0][0x23c] ;  /* 0x00008f0000057ab9 */ /* 0x000fe20000000800 */
[----:B------:R-:W-:-:S02]  /*0d30*/  IADD3 R27, P1, R5, UR12, RZ ;  /* 0x0000000c051b7c10 */ /* 0x000fc4000ff3e0ff */
[----:B------:R-:W-:Y:S02]  /*0d40*/  CS2R R4, SRZ ;  /* 0x0000000000047805 */ /* 0x000fe4000001ff00 */
[----:B------:R-:W-:Y:S01]  /*0d50*/  SHF.R.S32.HI R25, RZ, 0x1f, R2 ;  /* 0x0000001fff197819 */ /* 0x000fe20000011402 */
[----:B------:R-:W-:Y:S01]  /*0d60*/  IMAD R28, R28, UR5, RZ ;  /* 0x000000051c1c7c24 */ /* 0x000fe2000f8e02ff */
[----:B------:R-:W-:Y:S01]  /*0d70*/  IADD3 R20, P4, R2, UR12, RZ ;  /* 0x0000000c02147c10 */ /* 0x000fe2000ff9e0ff */
[----:B------:R-:W-:Y:S01]  /*0d80*/  USHF.L.U32 UR5, UR5, 0x5, URZ ;  /* 0x0000000505057899 */ /* 0x000fe2000800063f */
[----:B------:R-:W-:Y:S02]  /*0d90*/  SHF.R.S32.HI R2, RZ, 0x7, R0 ;  /* 0x00000007ff027819 */ /* 0x000fe40000011400 */
[----:B------:R-:W-:Y:S02]  /*0da0*/  SHF.R.S32.HI R23, RZ, 0x1f, R7 ;  /* 0x0000001fff177819 */ /* 0x000fe40000011407 */
[----:B------:R-:W-:-:S02]  /*0db0*/  SGXT R2, R2, 0x1 ;  /* 0x000000010202781a */ /* 0x000fc40000000200 */
[----:B------:R-:W-:Y:S02]  /*0dc0*/  IADD3 R18, P2, R7, UR12, RZ ;  /* 0x0000000c07127c10 */ /* 0x000fe4000ff5e0ff */
[----:B------:R-:W-:Y:S02]  /*0dd0*/  CS2R R6, SRZ ;  /* 0x0000000000067805 */ /* 0x000fe4000001ff00 */
[----:B------:R-:W-:Y:S02]  /*0de0*/  SHF.R.S32.HI R24, RZ, 0x1f, R11 ;  /* 0x0000001fff187819 */ /* 0x000fe4000001140b */
[----:B------:R-:W-:Y:S02]  /*0df0*/  IADD3 R19, P3, R11, UR12, RZ ;  /* 0x0000000c0b137c10 */ /* 0x000fe4000ff7e0ff */
[----:B------:R-:W-:Y:S02]  /*0e00*/  IADD3 R21, P0, R10, UR10, RZ ;  /* 0x0000000a0a157c10 */ /* 0x000fe4000ff1e0ff */
[----:B------:R-:W-:-:S02]  /*0e10*/  LOP3.LUT R35, R2, 0x88, RZ, 0xc0, !PT ;  /* 0x0000008802237812 */ /* 0x000fc400078ec0ff */
[----:B------:R-:W-:Y:S02]  /*0e20*/  LOP3.LUT R3, R2, 0x90, RZ, 0xc0, !PT ;  /* 0x0000009002037812 */ /* 0x000fe400078ec0ff */
[----:B------:R-:W-:Y:S02]  /*0e30*/  IADD3.X R22, R22, UR13, RZ, P1, !PT ;  /* 0x0000000d16167c10 */ /* 0x000fe40008ffe4ff */
[----:B------:R-:W-:Y:S02]  /*0e40*/  IADD3.X R23, R23, UR13, RZ, P2, !PT ;  /* 0x0000000d17177c10 */ /* 0x000fe400097fe4ff */
[----:B------:R-:W-:Y:S02]  /*0e50*/  IADD3.X R24, R24, UR13, RZ, P3, !PT ;  /* 0x0000000d18187c10 */ /* 0x000fe40009ffe4ff */
[----:B------:R-:W-:Y:S02]  /*0e60*/  IADD3.X R25, R25, UR13, RZ, P4, !PT ;  /* 0x0000000d19197c10 */ /* 0x000fe4000a7fe4ff */
[----:B------:R-:W-:-:S02]  /*0e70*/  LEA.HI.X.SX32 R26, R10, UR11, 0x1, P0 ;  /* 0x0000000b0a1a7c11 */ /* 0x000fc400080f0eff */
[--C-:B------:R-:W-:Y:S02]  /*0e80*/  LOP3.LUT R35, R35, 0x7f, R0.reuse, 0x78, !PT ;  /* 0x0000007f23237812 */ /* 0x100fe400078e7800 */
[----:B------:R-:W-:Y:S02]  /*0e90*/  LOP3.LUT R34, R3, 0x7f, R0, 0x78, !PT ;  /* 0x0000007f03227812 */ /* 0x000fe400078e7800 */
[----:B------:R-:W-:Y:S02]  /*0ea0*/  LOP3.LUT R33, R16, 0x8, RZ, 0x3c, !PT ;  /* 0x0000000810217812 */ /* 0x000fe400078e3cff */
[----:B------:R-:W-:-:S07]  /*0eb0*/  IADD3 R36, R36, UR4, R15 ;  /* 0x0000000424247c10 */ /* 0x000fce000fffe00f */
.L_x_1:
[----:B------:R-:W-:Y:S02]  /*0ec0*/  SHF.R.U32.HI R2, RZ, 0x4, R0 ;  /* 0x00000004ff027819 */ /* 0x000fe40000011600 */
[-C--:B------:R-:W-:Y:S02]  /*0ed0*/  IADD3 R8, P2, R31, R21.reuse, RZ ;  /* 0x000000151f087210 */ /* 0x080fe40007f5e0ff */
[----:B------:R-:W-:Y:S02]  /*0ee0*/  SGXT.U32 R2, R2, 0x4 ;  /* 0x000000040202781a */ /* 0x000fe40000000000 */
[----:B------:R-:W-:Y:S02]  /*0ef0*/  IADD3 R10, P1, R30, R21, RZ ;  /* 0x000000151e0a7210 */ /* 0x000fe40007f3e0ff */
[C---:B------:R-:W-:Y:S02]  /*0f00*/  LOP3.LUT R3, R2.reuse, 0x10, RZ, 0xfc, !PT ;  /* 0x0000001002037812 */ /* 0x040fe400078efcff */
[----:B------:R-:W-:-:S02]  /*0f10*/  ISETP.GE.AND P0, PT, R2, UR6, PT ;  /* 0x0000000602007c0c */ /* 0x000fc4000bf06270 */
[----:B------:R-:W-:Y:S02]  /*0f20*/  ISETP.GE.AND P3, PT, R3, UR6, PT ;  /* 0x0000000603007c0c */ /* 0x000fe4000bf66270 */
[----:B------:R-:W-:Y:S02]  /*0f30*/  PRMT R38, RZ, 0x7610, R38 ;  /* 0x00007610ff267816 */ /* 0x000fe40000000026 */
[----:B------:R-:W-:Y:S02]  /*0f40*/  PRMT R40, RZ, 0x7610, R40 ;  /* 0x00007610ff287816 */ /* 0x000fe40000000028 */
[-C--:B------:R-:W-:Y:S02]  /*0f50*/  LEA.HI.X.SX32 R9, R31, R26.reuse, 0x1, P2 ;  /* 0x0000001a1f097211 */ /* 0x080fe400010f0eff */
[----:B------:R-:W-:-:S03]  /*0f60*/  LEA.HI.X.SX32 R11, R30, R26, 0x1, P1 ;  /* 0x0000001a1e0b7211 */ /* 0x000fc600008f0eff */
[----:B------:R0:W2:Y:S04]  /*0f70*/  @!P0 LDG.E.U8 R38, desc[UR8][R8.64] ;  /* 0x0000000808268981 */ /* 0x0000a8000c1e1100 */
[----:B------:R1:W3:Y:S01]  /*0f80*/  @!P3 LDG.E.U8 R40, desc[UR8][R10.64] ;  /* 0x000000080a28b981 */ /* 0x0002e2000c1e1100 */
[----:B------:R-:W-:Y:S02]  /*0f90*/  LOP3.LUT R2, R0, 0x1f, RZ, 0xc0, !PT ;  /* 0x0000001f00027812 */ /* 0x000fe400078ec0ff */
[----:B------:R-:W-:Y:S01]  /*0fa0*/  SHF.R.S32.HI R13, RZ, 0x1f, R28 ;  /* 0x0000001fff0d7819 */ /* 0x000fe2000001141c */
[----:B------:R-:W-:Y:S01]  /*0fb0*/  BAR.SYNC.DEFER_BLOCKING 0x0 ;  /* 0x0000000000007b1d */ /* 0x000fe20000010000 */
[----:B------:R-:W-:Y:S02]  /*0fc0*/  ISETP.GE.AND P3, PT, R2, UR6, PT ;  /* 0x0000000602007c0c */ /* 0x000fe4000bf66270 */
[----:B------:R-:W-:-:S02]  /*0fd0*/  IADD3 R2, P0, R28, R20, RZ ;  /* 0x000000141c027210 */ /* 0x000fc40007f1e0ff */
[C---:B0-----:R-:W-:Y:S02]  /*0fe0*/  IADD3 R8, P2, R28.reuse, R19, RZ ;  /* 0x000000131c087210 */ /* 0x041fe40007f5e0ff */
[C---:B-1----:R-:W-:Y:S01]  /*0ff0*/  IADD3 R10, P1, R28.reuse, R18, RZ ;  /* 0x000000121c0a7210 */ /* 0x042fe20007f3e0ff */
[C---:B------:R-:W-:Y:S01]  /*1000*/  IMAD.X R3, R13.reuse, 0x1, R25, P0 ;  /* 0x000000010d037824 */ /* 0x040fe200000e0619 */
[----:B------:R-:W-:Y:S01]  /*1010*/  IADD3 R12, P0, R28, R27, RZ ;  /* 0x0000001b1c0c7210 */ /* 0x000fe20007f1e0ff */
[C---:B------:R-:W-:Y:S01]  /*1020*/  IMAD.X R9, R13.reuse, 0x1, R24, P2 ;  /* 0x000000010d097824 */ /* 0x040fe200010e0618 */
[----:B------:R-:W-:Y:S01]  /*1030*/  PRMT R49, RZ, 0x7610, R49 ;  /* 0x00007610ff317816 */ /* 0x000fe20000000031 */
[C---:B------:R-:W-:Y:S01]  /*1040*/  IMAD.X R11, R13.reuse, 0x1, R23, P1 ;  /* 0x000000010d0b7824 */ /* 0x040fe200008e0617 */
[----:B------:R-:W-:Y:S01]  /*1050*/  PRMT R51, RZ, 0x7610, R51 ;  /* 0x00007610ff337816 */ /* 0x000fe20000000033 */
[----:B------:R-:W-:Y:S01]  /*1060*/  IMAD.X R13, R13, 0x1, R22, P0 ;  /* 0x000000010d0d7824 */ /* 0x000fe200000e0616 */
[----:B------:R-:W-:-:S02]  /*1070*/  PRMT R53, RZ, 0x7610, R53 ;  /* 0x00007610ff357816 */ /* 0x000fc40000000035 */
[----:B------:R-:W-:Y:S01]  /*1080*/  PRMT R55, RZ, 0x7610, R55 ;  /* 0x00007610ff377816 */ /* 0x000fe20000000037 */
[----:B--2---:R-:W-:Y:S04]  /*1090*/  STS.U8 [R35+UR4], R38 ;  /* 0x0000002623007988 */ /* 0x004fe80008000004 */
[----:B---3--:R-:W-:Y:S01]  /*10a0*/  STS.U8 [R35+UR4+0x100], R40 ;  /* 0x0001002823007988 */ /* 0x008fe20008000004 */
[----:B------:R-:W-:Y:S06]  /*10b0*/  BAR.SYNC.DEFER_BLOCKING 0x0 ;  /* 0x0000000000007b1d */ /* 0x000fec0000010000 */
[----:B------:R-:W2:Y:S04]  /*10c0*/  @!P3 LDG.E.U8 R49, desc[UR8][R2.64] ;  /* 0x000000080231b981 */ /* 0x000ea8000c1e1100 */
[----:B------:R0:W3:Y:S04]  /*10d0*/  @!P3 LDG.E.U8 R51, desc[UR8][R8.64] ;  /* 0x000000080833b981 */ /* 0x0000e8000c1e1100 */
[----:B------:R1:W4:Y:S04]  /*10e0*/  @!P3 LDG.E.U8 R53, desc[UR8][R10.64] ;  /* 0x000000080a35b981 */ /* 0x000328000c1e1100 */
[----:B------:R-:W5:Y:S01]  /*10f0*/  @!P3 LDG.E.U8 R55, desc[UR8][R12.64] ;  /* 0x000000080c37b981 */ /* 0x000f62000c1e1100 */
[----:B------:R-:W-:Y:S01]  /*1100*/  VIADD R32, R32, 0xffffffff ;  /* 0xffffffff20207836 */ /* 0x000fe20000000000 */
[----:B------:R-:W-:-:S02]  /*1110*/  USHF.R.S32.HI UR7, URZ, 0x1f, UR5 ;  /* 0x0000001f3f077899 */ /* 0x000fc40008011405 */
[----:B------:R-:W-:Y:S01]  /*1120*/  IADD3 R27, P1, R27, UR5, RZ ;  /* 0x000000051b1b7c10 */ /* 0x000fe2000ff3e0ff */
[----:B------:R-:W-:Y:S01]  /*1130*/  LDS.U8 R45, [R16+UR4] ;  /* 0x00000004102d7984 */ /* 0x000fe20008000000 */
[----:B------:R-:W-:Y:S01]  /*1140*/  IADD3 R18, P2, R18, UR5, RZ ;  /* 0x0000000512127c10 */ /* 0x000fe2000ff5e0ff */
[----:B------:R-:W-:Y:S01]  /*1150*/  UIADD3 UR6, UR6, -0x20, URZ ;  /* 0xffffffe006067890 */ /* 0x000fe2000fffe03f */
[----:B------:R-:W-:Y:S01]  /*1160*/  ISETP.NE.U32.AND P0, PT, R32, RZ, PT ;  /* 0x000000ff2000720c */ /* 0x000fe20003f05070 */
[----:B------:R-:W1:Y:S01]  /*1170*/  LDS.U8 R46, [R16+UR4+0x10] ;  /* 0x00001004102e7984 */ /* 0x000e620008000000 */
[----:B------:R-:W-:Y:S02]  /*1180*/  IADD3 R19, P3, R19, UR5, RZ ;  /* 0x0000000513137c10 */ /* 0x000fe4000ff7e0ff */
[----:B------:R-:W-:Y:S01]  /*1190*/  IADD3 R20, P4, R20, UR5, RZ ;  /* 0x0000000514147c10 */ /* 0x000fe2000ff9e0ff */
[----:B------:R-:W-:Y:S01]  /*11a0*/  LDS.U8 R43, [R16+UR4+0x20] ;  /* 0x00002004102b7984 */ /* 0x000fe20008000000 */
[----:B------:R-:W-:-:S02]  /*11b0*/  IADD3 R21, P5, R29, R21, RZ ;  /* 0x000000151d157210 */ /* 0x000fc40007fbe0ff */
[----:B------:R-:W-:Y:S01]  /*11c0*/  IADD3.X R22, R22, UR7, RZ, P1, !PT ;  /* 0x0000000716167c10 */ /* 0x000fe20008ffe4ff */
[----:B------:R-:W-:Y:S01]  /*11d0*/  LDS.U8 R44, [R16+UR4+0x30] ;  /* 0x00003004102c7984 */ /* 0x000fe20008000000 */
[----:B------:R-:W-:Y:S02]  /*11e0*/  IADD3.X R23, R23, UR7, RZ, P2, !PT ;  /* 0x0000000717177c10 */ /* 0x000fe400097fe4ff */
[----:B------:R-:W-:Y:S01]  /*11f0*/  IADD3.X R24, R24, UR7, RZ, P3, !PT ;  /* 0x0000000718187c10 */ /* 0x000fe20009ffe4ff */
[----:B------:R-:W-:Y:S01]  /*1200*/  LDS.U8 R47, [R16+UR4+0x100] ;  /* 0x00010004102f7984 */ /* 0x000fe20008000000 */
[----:B------:R-:W-:Y:S02]  /*1210*/  IADD3.X R25, R25, UR7, RZ, P4, !PT ;  /* 0x0000000719197c10 */ /* 0x000fe4000a7fe4ff */
[----:B------:R-:W-:Y:S01]  /*1220*/  LEA.HI.X.SX32 R26, R29, R26, 0x1, P5 ;  /* 0x0000001a1d1a7211 */ /* 0x000fe200028f0eff */
[----:B------:R-:W1:Y:S04]  /*1230*/  LDS.U8 R48, [R16+UR4+0x110] ;  /* 0x0001100410307984 */ /* 0x000e680008000000 */
[----:B------:R-:W-:Y:S04]  /*1240*/  LDS.U8 R42, [R16+UR4+0x120] ;  /* 0x00012004102a7984 */ /* 0x000fe80008000000 */
[----:B------:R-:W-:Y:S04]  /*1250*/  LDS.U8 R41, [R16+UR4+0x130] ;  /* 0x0001300410297984 */ /* 0x000fe80008000000 */
[----:B0-----:R-:W-:Y:S04]  /*1260*/  LDS.U8 R8, [R33+UR4] ;  /* 0x0000000421087984 */ /* 0x001fe80008000000 */
[----:B------:R-:W0:Y:S04]  /*1270*/  LDS.U8 R9, [R33+UR4+0x10] ;  /* 0x0000100421097984 */ /* 0x000e280008000000 */
[----:B------:R-:W-:Y:S04]  /*1280*/  LDS.U8 R37, [R33+UR4+0x20] ;  /* 0x0000200421257984 */ /* 0x000fe80008000000 */
[----:B------:R-:W-:Y:S01]  /*1290*/  LDS.U8 R40, [R33+UR4+0x30] ;  /* 0x0000300421287984 */ /* 0x000fe20008000000 */
[----:B-1----:R-:W-:-:S03]  /*12a0*/  IMAD R45, R46, 0x100, R45 ;  /* 0x000001002e2d7824 */ /* 0x002fc600078e022d */
[----:B------:R-:W-:Y:S04]  /*12b0*/  LDS.U8 R10, [R33+UR4+0x100] ;  /* 0x00010004210a7984 */ /* 0x000fe80008000000 */
[----:B------:R-:W1:Y:S04]  /*12c0*/  LDS.U8 R11, [R33+UR4+0x110] ;  /* 0x00011004210b7984 */ /* 0x000e680008000000 */
[----:B------:R-:W-:Y:S04]  /*12d0*/  LDS.U8 R38, [R33+UR4+0x120] ;  /* 0x0001200421267984 */ /* 0x000fe80008000000 */
[----:B------:R-:W-:Y:S01]  /*12e0*/  LDS.U8 R39, [R33+UR4+0x130] ;  /* 0x0001300421277984 */ /* 0x000fe20008000000 */
[----:B------:R-:W-:Y:S01]  /*12f0*/  IMAD R47, R48, 0x100, R47 ;  /* 0x00000100302f7824 */ /* 0x000fe200078e022f */
[----:B------:R-:W-:Y:S01]  /*1300*/  BAR.SYNC.DEFER_BLOCKING 0x0 ;  /* 0x0000000000007b1d */ /* 0x000fe20000010000 */
[----:B0-----:R-:W-:Y:S01]  /*1310*/  IMAD R9, R9, 0x100, R8 ;  /* 0x0000010009097824 */ /* 0x001fe200078e0208 */
[----:B------:R-:W-:-:S04]  /*1320*/  F2FP.F16.E4M3.UNPACK_B R8, R45 ;  /* 0x0000002dff08723e */ /* 0x000fc800020006ff */
[----:B------:R-:W-:Y:S01]  /*1330*/  F2FP.F16.E4M3.UNPACK_B R9, R9 ;  /* 0x00000009ff09723e */ /* 0x000fe200020006ff */
[----:B-1----:R-:W-:Y:S01]  /*1340*/  IMAD R11, R11, 0x100, R10 ;  /* 0x000001000b0b7824 */ /* 0x002fe200078e020a */
[----:B------:R-:W-:-:S04]  /*1350*/  F2FP.F16.E4M3.UNPACK_B R10, R47 ;  /* 0x0000002fff0a723e */ /* 0x000fc800020006ff */
[----:B------:R-:W-:Y:S01]  /*1360*/  F2FP.F16.E4M3.UNPACK_B R11, R11 ;  /* 0x0000000bff0b723e */ /* 0x000fe200020006ff */
[----:B--2---:R-:W-:Y:S04]  /*1370*/  STS.U8 [R34+UR4], R49 ;  /* 0x0000003122007988 */ /* 0x004fe80008000004 */
[----:B---3--:R-:W-:Y:S04]  /*1380*/  STS.U8 [R34+UR4+0x100], R51 ;  /* 0x0001003322007988 */ /* 0x008fe80008000004 */
[----:B----4-:R-:W-:Y:S04]  /*1390*/  STS.U8 [R34+UR4+0x200], R53 ;  /* 0x0002003522007988 */ /* 0x010fe80008000004 */
[----:B-----5:R-:W-:Y:S01]  /*13a0*/  STS.U8 [R34+UR4+0x300], R55 ;  /* 0x0003003722007988 */ /* 0x020fe20008000004 */
[----:B------:R-:W-:Y:S06]  /*13b0*/  BAR.SYNC.DEFER_BLOCKING 0x0 ;  /* 0x0000000000007b1d */ /* 0x000fec0000010000 */
[----:B------:R-:W0:Y:S02]  /*13c0*/  LDSM.16.M88.2 R2, [R36] ;  /* 0x000000002402783b */ /* 0x000e240000000100 */
[----:B0-----:R-:W-:-:S02]  /*13d0*/  F2FP.F16.E4M3.UNPACK_B R12, R2 ;  /* 0x00000002ff0c723e */ /* 0x001fc400020006ff */
[-C--:B------:R-:W-:Y:S02]  /*13e0*/  F2FP.F16.E4M3.UNPACK_B R13, R3.reuse ;  /* 0x00000003ff0d723e */ /* 0x080fe400020006ff */
[----:B------:R-:W-:Y:S02]  /*13f0*/  F2FP.F16.E4M3.UNPACK_B R2, R2.H1 ;  /* 0x00000002ff02723e */ /* 0x000fe400030006ff */
[----:B------:R-:W-:-:S03]  /*1400*/  F2FP.F16.E4M3.UNPACK_B R3, R3.H1 ;  /* 0x00000003ff03723e */ /* 0x000fc600030006ff */
[----:B------:R-:W-:Y:S07]  /*1410*/  HMMA.16816.F32 R4, R8, R12, R4 ;  /* 0x0000000c0804723c */ /* 0x000fee0000001804 */
[----:B------:R-:W-:Y:S02]  /*1420*/  IMAD R8, R44, 0x100, R43 ;  /* 0x000001002c087824 */ /* 0x000fe400078e022b */
[----:B------:R-:W-:Y:S02]  /*1430*/  IMAD R10, R41, 0x100, R42 ;  /* 0x00000100290a7824 */ /* 0x000fe400078e022a */
[----:B------:R-:W-:Y:S01]  /*1440*/  IMAD R9, R40, 0x100, R37 ;  /* 0x0000010028097824 */ /* 0x000fe200078e0225 */
[----:B------:R-:W-:Y:S01]  /*1450*/  F2FP.F16.E4M3.UNPACK_B R8, R8 ;  /* 0x00000008ff08723e */ /* 0x000fe200020006ff */
[----:B------:R-:W-:Y:S01]  /*1460*/  IMAD R11, R39, 0x100, R38 ;  /* 0x00000100270b7824 */ /* 0x000fe200078e0226 */
[----:B------:R-:W-:-:S02]  /*1470*/  F2FP.F16.E4M3.UNPACK_B R10, R10 ;  /* 0x0000000aff0a723e */ /* 0x000fc400020006ff */
[----:B------:R-:W-:Y:S02]  /*1480*/  F2FP.F16.E4M3.UNPACK_B R9, R9 ;  /* 0x00000009ff09723e */ /* 0x000fe400020006ff */
[----:B------:R-:W-:-:S07]  /*1490*/  F2FP.F16.E4M3.UNPACK_B R11, R11 ;  /* 0x0000000bff0b723e */ /* 0x000fce00020006ff */
[----:B------:R-:W-:Y:S01]  /*14a0*/  HMMA.16816.F32 R4, R8, R2, R4 ;  /* 0x000000020804723c */ /* 0x000fe20000001804 */
[----:B------:R-:W-:-:S08]  /*14b0*/  NOP ;  /* 0x0000000000007918 */ /* 0x000fd00000000000 */
[----:B------:R-:W-:-:S15]  /*14c0*/  @P0 BRA `(.L_x_1) ;  /* 0xfffffff8007c0947 */ /* 0x000fde000383ffff */
.L_x_0:
[----:B------:R-:W0:Y:S01]  /*14d0*/  S2UR UR5, SR_CgaCtaId ;  /* 0x00000000000579c3 */ /* 0x000e220000008800 */
[----:B------:R-:W-:Y:S01]  /*14e0*/  SHF.R.U32.HI R3, RZ, 0x6, R0 ;  /* 0x00000006ff037819 */ /* 0x000fe20000011600 */
[----:B------:R-:W-:-:S06]  /*14f0*/  IMAD.SHL.U32 R2, R0, 0x10, RZ ;  /* 0x0000001000027824 */ /* 0x000fcc00078e00ff */
[----:B------:R-:W-:Y:S01]  /*1500*/  BAR.SYNC.DEFER_BLOCKING 0x0 ;  /* 0x0000000000007b1d */ /* 0x000fe20000010000 */
[----:B------:R-:W-:Y:S02]  /*1510*/  LOP3.LUT R11, R0, 0x1f, RZ, 0xc0, !PT ;  /* 0x0000001f000b7812 */ /* 0x000fe400078ec0ff */
[----:B------:R-:W-:Y:S02]  /*1520*/  SGXT.U32 R3, R3, 0x1 ;  /* 0x000000010303781a */ /* 0x000fe40000000000 */
[----:B------:R-:W-:Y:S01]  /*1530*/  LOP3.LUT R2, R2, 0x180, RZ, 0xc0, !PT ;  /* 0x0000018002027812 */ /* 0x000fe200078ec0ff */
[----:B------:R-:W-:Y:S01]  /*1540*/  UMOV UR4, 0x400 ;  /* 0x0000040000047882 */ /* 0x000fe20000000000 */
[--C-:B------:R-:W-:Y:S01]  /*1550*/  SHF.R.U32.HI R8, RZ, 0x4, R0.reuse ;  /* 0x00000004ff087819 */ /* 0x100fe20000011600 */
[----:B------:R-:W-:Y:S01]  /*1560*/  ULDC.64 UR6, c[0x0][0x228] ;  /* 0x00008a0000067ab9 */ /* 0x000fe20000000a00 */
[----:B------:R-:W-:Y:S01]  /*1570*/  LOP3.LUT R3, R3, 0x1c, R0, 0xf8, !PT ;  /* 0x0000001c03037812 */ /* 0x000fe200078ef800 */
[----:B------:R-:W-:Y:S01]  /*1580*/  IMAD R11, R11, 0x4, R2 ;  /* 0x000000040b0b7824 */ /* 0x000fe200078e0202 */
[----:B------:R-:W-:-:S02]  /*1590*/  SHF.R.U32.HI R2, RZ, 0x6, R0 ;  /* 0x00000006ff027819 */ /* 0x000fc40000011600 */
[----:B------:R-:W-:Y:S02]  /*15a0*/  LOP3.LUT R8, R3, 0x2, R8, 0xf8, !PT ;  /* 0x0000000203087812 */ /* 0x000fe400078ef808 */
[----:B------:R-:W-:Y:S02]  /*15b0*/  F2FP.SATFINITE.E4M3.F32.PACK_AB_MERGE_C R4, R5, R4, RZ ;  /* 0x000000040504723e */ /* 0x000fe400048070ff */
[----:B------:R-:W-:Y:S02]  /*15c0*/  F2FP.SATFINITE.E4M3.F32.PACK_AB_MERGE_C R6, R7, R6, RZ ;  /* 0x000000060706723e */ /* 0x000fe400048070ff */
[----:B------:R-:W-:Y:S01]  /*15d0*/  LOP3.LUT R9, R2, 0x2, RZ, 0xc0, !PT ;  /* 0x0000000202097812 */ /* 0x000fe200078ec0ff */
[----:B0-----:R-:W-:Y:S01]  /*15e0*/  ULEA UR4, UR5, UR4, 0x18 ;  /* 0x0000000405047291 */ /* 0x001fe2000f8ec03f */
[----:B------:R-:W-:Y:S02]  /*15f0*/  LOP3.LUT R15, R8, R15, RZ, 0xfc, !PT ;  /* 0x0000000f080f7212 */ /* 0x000fe400078efcff */
[----:B------:R-:W-:-:S02]  /*1600*/  LOP3.LUT R2, R4, 0xffff, RZ, 0xc0, !PT ;  /* 0x0000ffff04027812 */ /* 0x000fc400078ec0ff */
[----:B------:R-:W-:Y:S02]  /*1610*/  LOP3.LUT R3, R6, 0xffff, RZ, 0xc0, !PT ;  /* 0x0000ffff06037812 */ /* 0x000fe400078ec0ff */
[C---:B------:R-:W-:Y:S02]  /*1620*/  LOP3.LUT R5, R15.reuse, 0x40, RZ, 0x3c, !PT ;  /* 0x000000400f057812 */ /* 0x040fe400078e3cff */
[----:B------:R-:W-:Y:S01]  /*1630*/  SHF.R.U32.HI R2, RZ, 0x8, R2 ;  /* 0x00000008ff027819 */ /* 0x000fe20000011602 */
[----:B------:R-:W-:Y:S01]  /*1640*/  STS.U8 [R15+UR4], R4 ;  /* 0x000000040f007988 */ /* 0x000fe20008000004 */
[C---:B------:R-:W-:Y:S02]  /*1650*/  LOP3.LUT R7, R15.reuse, 0x20, RZ, 0x3c, !PT ;  /* 0x000000200f077812 */ /* 0x040fe400078e3cff */
[----:B------:R-:W-:Y:S01]  /*1660*/  LOP3.LUT R8, R15, 0x60, RZ, 0x3c, !PT ;  /* 0x000000600f087812 */ /* 0x000fe200078e3cff */
[----:B------:R0:W-:Y:S01]  /*1670*/  STS.U8 [R5+UR4+0x100], R2 ;  /* 0x0001000205007988 */ /* 0x0001e20008000004 */
[----:B------:R-:W-:-:S02]  /*1680*/  SHF.R.U32.HI R3, RZ, 0x8, R3 ;  /* 0x00000008ff037819 */ /* 0x000fc40000011603 */
[--C-:B------:R-:W-:Y:S01]  /*1690*/  LOP3.LUT R10, R11, 0x60, R0.reuse, 0x78, !PT ;  /* 0x000000600b0a7812 */ /* 0x100fe200078e7800 */
[----:B------:R-:W-:Y:S01]  /*16a0*/  STS.U8 [R7+UR4+0x80], R6 ;  /* 0x0000800607007988 */ /* 0x000fe20008000004 */
[----:B------:R-:W-:Y:S01]  /*16b0*/  ISETP.GE.AND P0, PT, R14, UR6, PT ;  /* 0x000000060e007c0c */ /* 0x000fe2000bf06270 */
[----:B------:R-:W-:Y:S01]  /*16c0*/  ULDC UR6, c[0x0][0x248] ;  /* 0x0000920000067ab9 */ /* 0x000fe20000000800 */
[----:B------:R-:W-:Y:S01]  /*16d0*/  IADD3 R9, R10, UR4, R9 ;  /* 0x000000040a097c10 */ /* 0x000fe2000fffe009 */
[----:B------:R1:W-:Y:S01]  /*16e0*/  STS.U8 [R8+UR4+0x180], R3 ;  /* 0x0001800308007988 */ /* 0x0003e20008000004 */
[----:B------:R-:W-:Y:S01]  /*16f0*/  SHF.R.U32.HI R10, RZ, 0x4, R0 ;  /* 0x00000004ff0a7819 */ /* 0x000fe20000011600 */
[----:B------:R-:W-:Y:S01]  /*1700*/  ULDC UR4, c[0x0][0x244] ;  /* 0x0000910000047ab9 */ /* 0x000fe20000000800 */
[----:B------:R-:W-:Y:S02]  /*1710*/  BAR.SYNC.DEFER_BLOCKING 0x0 ;  /* 0x0000000000007b1d */ /* 0x000fe40000010000 */
[----:B------:R-:W-:Y:S01]  /*1720*/  SGXT.U32 R10, R10, 0x4 ;  /* 0x000000040a0a781a */ /* 0x000fe20000000000 */
[----:B0-----:R-:W-:-:S03]  /*1730*/  IMAD R2, R14, UR4, RZ ;  /* 0x000000040e027c24 */ /* 0x001fc6000f8e02ff */
[C---:B------:R-:W-:Y:S01]  /*1740*/  LOP3.LUT R0, R17.reuse, 0x10, R10, 0xfe, !PT ;  /* 0x0000001011007812 */ /* 0x040fe200078efe0a */
[----:B------:R-:W-:Y:S01]  /*1750*/  ULDC.64 UR4, c[0x0][0x220] ;  /* 0x0000880000047ab9 */ /* 0x000fe20000000a00 */
[----:B------:R-:W-:Y:S02]  /*1760*/  LOP3.LUT R17, R17, R10, RZ, 0xfc, !PT ;  /* 0x0000000a11117212 */ /* 0x000fe400078efcff */
[----:B------:R-:W-:Y:S01]  /*1770*/  IADD3 R4, P2, R2, UR4, RZ ;  /* 0x0000000402047c10 */ /* 0x000fe2000ff5e0ff */
[C---:B------:R-:W-:Y:S01]  /*1780*/  IMAD R5, R0.reuse, UR6, RZ ;  /* 0x0000000600057c24 */ /* 0x040fe2000f8e02ff */
[C---:B------:R-:W-:Y:S01]  /*1790*/  ISETP.LT.AND P1, PT, R17.reuse, UR7, !P0 ;  /* 0x0000000711007c0c */ /* 0x040fe2000c721270 */
[----:B-1----:R-:W-:Y:S01]  /*17a0*/  IMAD R3, R17, UR6, RZ ;  /* 0x0000000611037c24 */ /* 0x002fe2000f8e02ff */
[----:B------:R-:W-:Y:S02]  /*17b0*/  ISETP.LT.AND P0, PT, R0, UR7, !P0 ;  /* 0x0000000700007c0c */ /* 0x000fe4000c701270 */
[----:B------:R-:W-:-:S02]  /*17c0*/  LEA.HI.X.SX32 R6, R2, UR5, 0x1, P2 ;  /* 0x0000000502067c11 */ /* 0x000fc400090f0eff */
[-C--:B------:R-:W-:Y:S02]  /*17d0*/  IADD3 R2, P2, R3, R4.reuse, RZ ;  /* 0x0000000403027210 */ /* 0x080fe40007f5e0ff */
[----:B------:R-:W-:Y:S02]  /*17e0*/  IADD3 R4, P3, R5, R4, RZ ;  /* 0x0000000405047210 */ /* 0x000fe40007f7e0ff */
[-C--:B------:R-:W-:Y:S02]  /*17f0*/  LEA.HI.X.SX32 R3, R3, R6.reuse, 0x1, P2 ;  /* 0x0000000603037211 */ /* 0x080fe400010f0eff */
[----:B------:R-:W-:Y:S01]  /*1800*/  LEA.HI.X.SX32 R5, R5, R6, 0x1, P3 ;  /* 0x0000000605057211 */ /* 0x000fe200018f0eff */
[----:B------:R-:W0:Y:S02]  /*1810*/  LDS.U16 R9, [R9] ;  /* 0x0000000009097984 */ /* 0x000e240000000400 */
[----:B0-----:R-:W-:-:S05]  /*1820*/  PRMT R7, R9, 0x7770, RZ ;  /* 0x0000777009077816 */ /* 0x001fca00000000ff */
[----:B------:R0:W-:Y:S01]  /*1830*/  @P1 STG.E.U8 desc[UR8][R2.64], R7 ;  /* 0x0000000702001986 */ /* 0x0001e2000c101108 */
[----:B------:R-:W-:Y:S05]  /*1840*/  @!P0 EXIT ;  /* 0x000000000000894d */ /* 0x000fea0003800000 */
[----:B0-----:R-:W-:-:S05]  /*1850*/  PRMT R3, R9, 0x7771, RZ ;  /* 0x0000777109037816 */ /* 0x001fca00000000ff */
[----:B------:R-:W-:Y:S01]  /*1860*/  STG.E.U8 desc[UR8][R4.64], R3 ;  /* 0x0000000304007986 */ /* 0x000fe2000c101108 */
[----:B------:R-:W-:Y:S05]  /*1870*/  EXIT ;  /* 0x000000000000794d */ /* 0x000fea0003800000 */
.L_x_2:
[----:B------:R-:W-:-:S00]  /*1880*/  BRA `(.L_x_2) ;  /* 0xfffffffc00fc7947 */ /* 0x000fc0000383ffff */
[----:B------:R-:W-:-:S00]  /*1890*/  NOP ;  /* 0x0000000000007918 */ /* 0x000fc00000000000 */
        /* <DEDUP_REMOVED lines=14> */
.L_x_3:


//--------------------- .nv.shared.matmul_kernel  --------------------------
	.section	.nv.shared.matmul_kernel,"aw",@nobits
	.sectionflags	@""
	.align	16
	.zero		1024


//--------------------- .nv.shared.reserved.0     --------------------------
	.section	.nv.shared.reserved.0,"aw",@nobits
	.weak		__nv_reservedSMEM_offset_0_alias
	.size		__nv_reservedSMEM_offset_0_alias, 0, 0
	.other		__nv_reservedSMEM_offset_0_alias,@"STO_CUDA_RESERVED_SHARED STV_DEFAULT"
__nv_reservedSMEM_offset_0_alias:
	.zero		0


//--------------------- .nv.constant0.matmul_kernel --------------------------
	.section	.nv.constant0.matmul_kernel,"a",@progbits
	.sectionflags	@""
	.align	4
.nv.constant0.matmul_kernel:
	.zero		608


//--------------------- SYMBOLS --------------------------

	.type		.nv.reservedSmem.offset0,@object
	.size		.nv.reservedSmem.offset0,0x4
